//
// Generated by NVIDIA NVVM Compiler
//
// Compiler Build ID: CL-36424714
// Cuda compilation tools, release 13.0, V13.0.88
// Based on NVVM 20.0.0
//

.version 9.0
.target sm_100
.address_size 64

	// .globl	_Z12saxpy_kernelifPfS_

.visible .entry _Z12saxpy_kernelifPfS_(
	.param .u32 _Z12saxpy_kernelifPfS__param_0,
	.param .f32 _Z12saxpy_kernelifPfS__param_1,
	.param .u64 .ptr .align 1 _Z12saxpy_kernelifPfS__param_2,
	.param .u64 .ptr .align 1 _Z12saxpy_kernelifPfS__param_3
)
{
	.reg .pred 	%p<2>;
	.reg .b32 	%r<6>;
	.reg .b32 	%f<5>;
	.reg .b64 	%rd<8>;

	ld.param.u32 	%r2, [_Z12saxpy_kernelifPfS__param_0];
	ld.param.f32 	%f1, [_Z12saxpy_kernelifPfS__param_1];
	ld.param.u64 	%rd1, [_Z12saxpy_kernelifPfS__param_2];
	ld.param.u64 	%rd2, [_Z12saxpy_kernelifPfS__param_3];
	mov.u32 	%r3, %ctaid.x;
	mov.u32 	%r4, %ntid.x;
	mov.u32 	%r5, %tid.x;
	mad.lo.s32 	%r1, %r3, %r4, %r5;
	setp.ge.s32 	%p1, %r1, %r2;
	@%p1 bra 	$L__BB0_2;
	cvta.to.global.u64 	%rd3, %rd1;
	cvta.to.global.u64 	%rd4, %rd2;
	mul.wide.s32 	%rd5, %r1, 4;
	add.s64 	%rd6, %rd3, %rd5;
	ld.global.f32 	%f2, [%rd6];
	add.s64 	%rd7, %rd4, %rd5;
	ld.global.f32 	%f3, [%rd7];
	fma.rn.f32 	%f4, %f1, %f2, %f3;
	st.global.f32 	[%rd7], %f4;
$L__BB0_2:
	ret;

}


// ===== COMPILED SASS (sm_100) =====

	.target	sm_100

	.elftype	@"ET_EXEC"


//--------------------- .note.nv.tkinfo           --------------------------
	.section	.note.nv.tkinfo,"",@"SHT_NOTE"
	.sectionflags	@"SHF_NOTE_NV_TKINFO"
	.tkinfo
        /*0018*/ 	.word	0x00000002
        /*0030*/ 	.string	""
        /*0030*/ 	.string	"ptxas"
        /*0030*/ 	.string	"Cuda compilation tools, release 13.0, V13.0.88"
        /*0030*/ 	.string	"Build cuda_13.0.r13.0/compiler.36424714_0"
        /*0030*/ 	.string	"-arch sm_100 -m 64 "



//--------------------- .note.nv.cuinfo           --------------------------
	.section	.note.nv.cuinfo,"",@"SHT_NOTE"
	.sectionflags	@"SHF_NOTE_NV_CUINFO"
        /*0018*/ 	.short	0x0002
        /*001a*/ 	.short	0x0064
        /*001c*/ 	.short	0x0082
	.zero		2


//--------------------- .nv.info                  --------------------------
	.section	.nv.info,"",@"SHT_CUDA_INFO"
	.align	4


	//----- nvinfo : EIATTR_REGCOUNT
	.align		4
        /*0000*/ 	.byte	0x04, 0x2f
        /*0002*/ 	.short	(.L_1 - .L_0)
	.align		4
.L_0:
        /*0004*/ 	.word	index@(_Z12saxpy_kernelifPfS_)
        /*0008*/ 	.word	0x0000000a


	//----- nvinfo : EIATTR_FRAME_SIZE
	.align		4
.L_1:
        /*000c*/ 	.byte	0x04, 0x11
        /*000e*/ 	.short	(.L_3 - .L_2)
	.align		4
.L_2:
        /*0010*/ 	.word	index@(_Z12saxpy_kernelifPfS_)
        /*0014*/ 	.word	0x00000000


	//----- nvinfo : EIATTR_MIN_STACK_SIZE
	.align		4
.L_3:
        /*0018*/ 	.byte	0x04, 0x12
        /*001a*/ 	.short	(.L_5 - .L_4)
	.align		4
.L_4:
        /*001c*/ 	.word	index@(_Z12saxpy_kernelifPfS_)
        /*0020*/ 	.word	0x00000000
.L_5:


//--------------------- .nv.compat                --------------------------
	.section	.nv.compat,"",@"SHT_CUDA_COMPAT_INFO"
	.align	4
        /*0000*/ 	.byte	0x02, 0x09, 0x00, 0x00, 0x02, 0x02, 0x01, 0x00, 0x02, 0x05, 0x05, 0x00, 0x03, 0x07, 0x01, 0x01
        /*0010*/ 	.byte	0x02, 0x03, 0x00, 0x00, 0x02, 0x06, 0x01, 0x00, 0x04, 0x0b, 0x08, 0x00, 0x09, 0x00, 0x00, 0x00
        /*0020*/ 	.byte	0x00, 0x00, 0x00, 0x00


//--------------------- .nv.info._Z12saxpy_kernelifPfS_ --------------------------
	.section	.nv.info._Z12saxpy_kernelifPfS_,"",@"SHT_CUDA_INFO"
	.sectionflags	@""
	.align	4


	//----- nvinfo : EIATTR_CUDA_API_VERSION
	.align		4
        /*0000*/ 	.byte	0x04, 0x37
        /*0002*/ 	.short	(.L_7 - .L_6)
.L_6:
        /*0004*/ 	.word	0x00000082


	//----- nvinfo : EIATTR_KPARAM_INFO
	.align		4
.L_7:
        /*0008*/ 	.byte	0x04, 0x17
        /*000a*/ 	.short	(.L_9 - .L_8)
.L_8:
        /*000c*/ 	.word	0x00000000
        /*0010*/ 	.short	0x0003
        /*0012*/ 	.short	0x0010
        /*0014*/ 	.byte	0x00, 0xf5, 0x21, 0x00


	//----- nvinfo : EIATTR_KPARAM_INFO
	.align		4
.L_9:
        /*0018*/ 	.byte	0x04, 0x17
        /*001a*/ 	.short	(.L_11 - .L_10)
.L_10:
        /*001c*/ 	.word	0x00000000
        /*0020*/ 	.short	0x0002
        /*0022*/ 	.short	0x0008
        /*0024*/ 	.byte	0x00, 0xf5, 0x21, 0x00


	//----- nvinfo : EIATTR_KPARAM_INFO
	.align		4
.L_11:
        /*0028*/ 	.byte	0x04, 0x17
        /*002a*/ 	.short	(.L_13 - .L_12)
.L_12:
        /*002c*/ 	.word	0x00000000
        /*0030*/ 	.short	0x0001
        /*0032*/ 	.short	0x0004
        /*0034*/ 	.byte	0x00, 0xf0, 0x11, 0x00


	//----- nvinfo : EIATTR_KPARAM_INFO
	.align		4
.L_13:
        /*0038*/ 	.byte	0x04, 0x17
        /*003a*/ 	.short	(.L_15 - .L_14)
.L_14:
        /*003c*/ 	.word	0x00000000
        /*0040*/ 	.short	0x0000
        /*0042*/ 	.short	0x0000
        /*0044*/ 	.byte	0x00, 0xf0, 0x11, 0x00


	//----- nvinfo : EIATTR_SPARSE_MMA_MASK
	.align		4
.L_15:
        /*0048*/ 	.byte	0x03, 0x50
        /*004a*/ 	.short	0x0000


	//----- nvinfo : EIATTR_MAXREG_COUNT
	.align		4
        /*004c*/ 	.byte	0x03, 0x1b
        /*004e*/ 	.short	0x00ff


	//----- nvinfo : EIATTR_MERCURY_ISA_VERSION
	.align		4
        /*0050*/ 	.byte	0x03, 0x5f
        /*0052*/ 	.short	0x0101


	//----- nvinfo : EIATTR_VRC_CTA_INIT_COUNT
	.align		4
        /*0054*/ 	.byte	0x02, 0x4a
	.zero		1
	.zero		1


	//----- nvinfo : EIATTR_EXIT_INSTR_OFFSETS
	.align		4
        /*0058*/ 	.byte	0x04, 0x1c
        /*005a*/ 	.short	(.L_17 - .L_16)


	//   ....[0]....
.L_16:
        /*005c*/ 	.word	0x00000070


	//   ....[1]....
        /*0060*/ 	.word	0x00000120


	//----- nvinfo : EIATTR_CBANK_PARAM_SIZE
	.align		4
.L_17:
        /*0064*/ 	.byte	0x03, 0x19
        /*0066*/ 	.short	0x0018


	//----- nvinfo : EIATTR_PARAM_CBANK
	.align		4
        /*0068*/ 	.byte	0x04, 0x0a
        /*006a*/ 	.short	(.L_19 - .L_18)
	.align		4
.L_18:
        /*006c*/ 	.word	index@(.nv.constant0._Z12saxpy_kernelifPfS_)
        /*0070*/ 	.short	0x0380
        /*0072*/ 	.short	0x0018


	//----- nvinfo : EIATTR_SW_WAR
	.align		4
.L_19:
        /*0074*/ 	.byte	0x04, 0x36
        /*0076*/ 	.short	(.L_21 - .L_20)
.L_20:
        /*0078*/ 	.word	0x00000008
.L_21:


//--------------------- .nv.callgraph             --------------------------
	.section	.nv.callgraph,"",@"SHT_CUDA_CALLGRAPH"
	.align	4
	.sectionentsize	8
	.align		4
        /*0000*/ 	.word	0x00000000
	.align		4
        /*0004*/ 	.word	0xffffffff
	.align		4
        /*0008*/ 	.word	0x00000000
	.align		4
        /*000c*/ 	.word	0xfffffffe
	.align		4
        /*0010*/ 	.word	0x00000000
	.align		4
        /*0014*/ 	.word	0xfffffffd
	.align		4
        /*0018*/ 	.word	0x00000000
	.align		4
        /*001c*/ 	.word	0xfffffffc


//--------------------- .text._Z12saxpy_kernelifPfS_ --------------------------
	.section	.text._Z12saxpy_kernelifPfS_,"ax",@progbits
	.align	128
        .global         _Z12saxpy_kernelifPfS_
        .type           _Z12saxpy_kernelifPfS_,@function
        .size           _Z12saxpy_kernelifPfS_,(.L_x_1 - _Z12saxpy_kernelifPfS_)
        .other          _Z12saxpy_kernelifPfS_,@"STO_CUDA_ENTRY STV_DEFAULT"
_Z12saxpy_kernelifPfS_:
.text._Z12saxpy_kernelifPfS_:
[----:B------:R-:W-:Y:S01]  /*0000*/  LDC R1, c[0x0][0x37c] ;  /* 0x0000df00ff017b82 */ /* 0x000fe20000000800 */
[----:B------:R-:W0:Y:S07]  /*0010*/  S2R R0, SR_TID.X ;  /* 0x0000000000007919 */ /* 0x000e2e0000002100 */
[----:B------:R-:W0:Y:S01]  /*0020*/  S2UR UR4, SR_CTAID.X ;  /* 0x00000000000479c3 */ /* 0x000e220000002500 */
[----:B------:R-:W1:Y:S07]  /*0030*/  LDCU UR5, c[0x0][0x380] ;  /* 0x00007000ff0577ac */ /* 0x000e6e0008000800 */
[----:B------:R-:W0:Y:S02]  /*0040*/  LDC R7, c[0x0][0x360] ;  /* 0x0000d800ff077b82 */ /* 0x000e240000000800 */
[----:B0-----:R-:W-:-:S05]  /*0050*/  IMAD R7, R7, UR4, R0 ;  /* 0x0000000407077c24 */ /* 0x001fca000f8e0200 */
[----:B-1----:R-:W-:-:S13]  /*0060*/  ISETP.GE.AND P0, PT, R7, UR5, PT ;  /* 0x0000000507007c0c */ /* 0x002fda000bf06270 */
[----:B------:R-:W-:Y:S05]  /*0070*/  @P0 EXIT ;  /* 0x000000000000094d */ /* 0x000fea0003800000 */
[----:B------:R-:W0:Y:S01]  /*0080*/  LDC.64 R2, c[0x0][0x388] ;  /* 0x0000e200ff027b82 */ /* 0x000e220000000a00 */
[----:B------:R-:W1:Y:S01]  /*0090*/  LDCU.64 UR4, c[0x0][0x358] ;  /* 0x00006b00ff0477ac */ /* 0x000e620008000a00 */
[----:B------:R-:W2:Y:S06]  /*00a0*/  LDCU UR6, c[0x0][0x384] ;  /* 0x00007080ff0677ac */ /* 0x000eac0008000800 */
[----:B------:R-:W3:Y:S01]  /*00b0*/  LDC.64 R4, c[0x0][0x390] ;  /* 0x0000e400ff047b82 */ /* 0x000ee20000000a00 */
[----:B0-----:R-:W-:-:S06]  /*00c0*/  IMAD.WIDE R2, R7, 0x4, R2 ;  /* 0x0000000407027825 */ /* 0x001fcc00078e0202 */
[----:B-1----:R-:W2:Y:S01]  /*00d0*/  LDG.E R2, desc[UR4][R2.64] ;  /* 0x0000000402027981 */ /* 0x002ea2000c1e1900 */
[----:B---3--:R-:W-:-:S05]  /*00e0*/  IMAD.WIDE R4, R7, 0x4, R4 ;  /* 0x0000000407047825 */ /* 0x008fca00078e0204 */
[----:B------:R-:W2:Y:S02]  /*00f0*/  LDG.E R7, desc[UR4][R4.64] ;  /* 0x0000000404077981 */ /* 0x000ea4000c1e1900 */
[----:B--2---:R-:W-:-:S05]  /*0100*/  FFMA R7, R2, UR6, R7 ;  /* 0x0000000602077c23 */ /* 0x004fca0008000007 */
[----:B------:R-:W-:Y:S01]  /*0110*/  STG.E desc[UR4][R4.64], R7 ;  /* 0x0000000704007986 */ /* 0x000fe2000c101904 */
[----:B------:R-:W-:Y:S05]  /*0120*/  EXIT ;  /* 0x000000000000794d */ /* 0x000fea0003800000 */
.L_x_0:
[----:B------:R-:W-:-:S00]  /*0130*/  BRA `(.L_x_0) ;  /* 0xfffffffc00fc7947 */ /* 0x000fc0000383ffff */
[----:B------:R-:W-:-:S00]  /*0140*/  NOP ;  /* 0x0000000000007918 */ /* 0x000fc00000000000 */
        /* <DEDUP_REMOVED lines=11> */
.L_x_1:


//--------------------- .nv.shared.reserved.0     --------------------------
	.section	.nv.shared.reserved.0,"aw",@nobits
	.weak		__nv_reservedSMEM_offset_0_alias
	.size		__nv_reservedSMEM_offset_0_alias, 0, 64
	.other		__nv_reservedSMEM_offset_0_alias,@"STO_CUDA_RESERVED_SHARED STV_DEFAULT"
__nv_reservedSMEM_offset_0_alias:
	.zero		0
	.zero		64


//--------------------- .nv.constant0._Z12saxpy_kernelifPfS_ --------------------------
	.section	.nv.constant0._Z12saxpy_kernelifPfS_,"a",@progbits
	.sectionflags	@""
	.align	4
.nv.constant0._Z12saxpy_kernelifPfS_:
	.zero		920


//--------------------- SYMBOLS --------------------------

	.type		.nv.reservedSmem.offset0,@object
	.size		.nv.reservedSmem.offset0,0x4
